//
// Generated by NVIDIA NVVM Compiler
//
// Compiler Build ID: CL-36424714
// Cuda compilation tools, release 13.0, V13.0.88
// Based on NVVM 20.0.0
//

.version 9.0
.target sm_100
.address_size 64

	// .globl	_Z15interact_kernelff

.visible .entry _Z15interact_kernelff(
	.param .f32 _Z15interact_kernelff_param_0,
	.param .f32 _Z15interact_kernelff_param_1
)
{


	ret;

}


// ===== COMPILED SASS (sm_100) =====

	.target	sm_100

	.elftype	@"ET_EXEC"


//--------------------- .note.nv.tkinfo           --------------------------
	.section	.note.nv.tkinfo,"",@"SHT_NOTE"
	.sectionflags	@"SHF_NOTE_NV_TKINFO"
	.tkinfo
        /*0018*/ 	.word	0x00000002
        /*0030*/ 	.string	""
        /*0030*/ 	.string	"ptxas"
        /*0030*/ 	.string	"Cuda compilation tools, release 13.0, V13.0.88"
        /*0030*/ 	.string	"Build cuda_13.0.r13.0/compiler.36424714_0"
        /*0030*/ 	.string	"-arch sm_100 -m 64 "



//--------------------- .note.nv.cuinfo           --------------------------
	.section	.note.nv.cuinfo,"",@"SHT_NOTE"
	.sectionflags	@"SHF_NOTE_NV_CUINFO"
        /*0018*/ 	.short	0x0002
        /*001a*/ 	.short	0x0064
        /*001c*/ 	.short	0x0082
	.zero		2


//--------------------- .nv.info                  --------------------------
	.section	.nv.info,"",@"SHT_CUDA_INFO"
	.align	4


	//----- nvinfo : EIATTR_REGCOUNT
	.align		4
        /*0000*/ 	.byte	0x04, 0x2f
        /*0002*/ 	.short	(.L_1 - .L_0)
	.align		4
.L_0:
        /*0004*/ 	.word	index@(_Z15interact_kernelff)
        /*0008*/ 	.word	0x00000004


	//----- nvinfo : EIATTR_FRAME_SIZE
	.align		4
.L_1:
        /*000c*/ 	.byte	0x04, 0x11
        /*000e*/ 	.short	(.L_3 - .L_2)
	.align		4
.L_2:
        /*0010*/ 	.word	index@(_Z15interact_kernelff)
        /*0014*/ 	.word	0x00000000


	//----- nvinfo : EIATTR_MIN_STACK_SIZE
	.align		4
.L_3:
        /*0018*/ 	.byte	0x04, 0x12
        /*001a*/ 	.short	(.L_5 - .L_4)
	.align		4
.L_4:
        /*001c*/ 	.word	index@(_Z15interact_kernelff)
        /*0020*/ 	.word	0x00000000
.L_5:


//--------------------- .nv.compat                --------------------------
	.section	.nv.compat,"",@"SHT_CUDA_COMPAT_INFO"
	.align	4
        /*0000*/ 	.byte	0x02, 0x09, 0x00, 0x00, 0x02, 0x02, 0x01, 0x00, 0x02, 0x05, 0x05, 0x00, 0x03, 0x07, 0x01, 0x01
        /*0010*/ 	.byte	0x02, 0x03, 0x00, 0x00, 0x02, 0x06, 0x01, 0x00, 0x04, 0x0b, 0x08, 0x00, 0x09, 0x00, 0x00, 0x00
        /*0020*/ 	.byte	0x00, 0x00, 0x00, 0x00


//--------------------- .nv.info._Z15interact_kernelff --------------------------
	.section	.nv.info._Z15interact_kernelff,"",@"SHT_CUDA_INFO"
	.sectionflags	@""
	.align	4


	//----- nvinfo : EIATTR_CUDA_API_VERSION
	.align		4
        /*0000*/ 	.byte	0x04, 0x37
        /*0002*/ 	.short	(.L_7 - .L_6)
.L_6:
        /*0004*/ 	.word	0x00000082


	//----- nvinfo : EIATTR_KPARAM_INFO
	.align		4
.L_7:
        /*0008*/ 	.byte	0x04, 0x17
        /*000a*/ 	.short	(.L_9 - .L_8)
.L_8:
        /*000c*/ 	.word	0x00000000
        /*0010*/ 	.short	0x0001
        /*0012*/ 	.short	0x0004
        /*0014*/ 	.byte	0x00, 0xf0, 0x11, 0x00


	//----- nvinfo : EIATTR_KPARAM_INFO
	.align		4
.L_9:
        /*0018*/ 	.byte	0x04, 0x17
        /*001a*/ 	.short	(.L_11 - .L_10)
.L_10:
        /*001c*/ 	.word	0x00000000
        /*0020*/ 	.short	0x0000
        /*0022*/ 	.short	0x0000
        /*0024*/ 	.byte	0x00, 0xf0, 0x11, 0x00


	//----- nvinfo : EIATTR_SPARSE_MMA_MASK
	.align		4
.L_11:
        /*0028*/ 	.byte	0x03, 0x50
        /*002a*/ 	.short	0x0000


	//----- nvinfo : EIATTR_MAXREG_COUNT
	.align		4
        /*002c*/ 	.byte	0x03, 0x1b
        /*002e*/ 	.short	0x00ff


	//----- nvinfo : EIATTR_MERCURY_ISA_VERSION
	.align		4
        /*0030*/ 	.byte	0x03, 0x5f
        /*0032*/ 	.short	0x0101


	//----- nvinfo : EIATTR_VRC_CTA_INIT_COUNT
	.align		4
        /*0034*/ 	.byte	0x02, 0x4a
	.zero		1
	.zero		1


	//----- nvinfo : EIATTR_EXIT_INSTR_OFFSETS
	.align		4
        /*0038*/ 	.byte	0x04, 0x1c
        /*003a*/ 	.short	(.L_13 - .L_12)


	//   ....[0]....
.L_12:
        /*003c*/ 	.word	0x00000010


	//----- nvinfo : EIATTR_CBANK_PARAM_SIZE
	.align		4
.L_13:
        /*0040*/ 	.byte	0x03, 0x19
        /*0042*/ 	.short	0x0008


	//----- nvinfo : EIATTR_PARAM_CBANK
	.align		4
        /*0044*/ 	.byte	0x04, 0x0a
        /*0046*/ 	.short	(.L_15 - .L_14)
	.align		4
.L_14:
        /*0048*/ 	.word	index@(.nv.constant0._Z15interact_kernelff)
        /*004c*/ 	.short	0x0380
        /*004e*/ 	.short	0x0008


	//----- nvinfo : EIATTR_SW_WAR
	.align		4
.L_15:
        /*0050*/ 	.byte	0x04, 0x36
        /*0052*/ 	.short	(.L_17 - .L_16)
.L_16:
        /*0054*/ 	.word	0x00000008
.L_17:


//--------------------- .nv.callgraph             --------------------------
	.section	.nv.callgraph,"",@"SHT_CUDA_CALLGRAPH"
	.align	4
	.sectionentsize	8
	.align		4
        /*0000*/ 	.word	0x00000000
	.align		4
        /*0004*/ 	.word	0xffffffff
	.align		4
        /*0008*/ 	.word	0x00000000
	.align		4
        /*000c*/ 	.word	0xfffffffe
	.align		4
        /*0010*/ 	.word	0x00000000
	.align		4
        /*0014*/ 	.word	0xfffffffd
	.align		4
        /*0018*/ 	.word	0x00000000
	.align		4
        /*001c*/ 	.word	0xfffffffc


//--------------------- .text._Z15interact_kernelff --------------------------
	.section	.text._Z15interact_kernelff,"ax",@progbits
	.align	128
        .global         _Z15interact_kernelff
        .type           _Z15interact_kernelff,@function
        .size           _Z15interact_kernelff,(.L_x_1 - _Z15interact_kernelff)
        .other          _Z15interact_kernelff,@"STO_CUDA_ENTRY STV_DEFAULT"
_Z15interact_kernelff:
.text._Z15interact_kernelff:
[----:B------:R-:W-:Y:S01]  /*0000*/  LDC R1, c[0x0][0x37c] ;  /* 0x0000df00ff017b82 */ /* 0x000fe20000000800 */
[----:B------:R-:W-:Y:S05]  /*0010*/  EXIT ;  /* 0x000000000000794d */ /* 0x000fea0003800000 */
.L_x_0:
[----:B------:R-:W-:-:S00]  /*0020*/  BRA `(.L_x_0) ;  /* 0xfffffffc00fc7947 */ /* 0x000fc0000383ffff */
[----:B------:R-:W-:-:S00]  /*0030*/  NOP ;  /* 0x0000000000007918 */ /* 0x000fc00000000000 */
        /* <DEDUP_REMOVED lines=12> */
.L_x_1:


//--------------------- .nv.shared.reserved.0     --------------------------
	.section	.nv.shared.reserved.0,"aw",@nobits
	.weak		__nv_reservedSMEM_offset_0_alias
	.size		__nv_reservedSMEM_offset_0_alias, 0, 64
	.other		__nv_reservedSMEM_offset_0_alias,@"STO_CUDA_RESERVED_SHARED STV_DEFAULT"
__nv_reservedSMEM_offset_0_alias:
	.zero		0
	.zero		64


//--------------------- .nv.constant0._Z15interact_kernelff --------------------------
	.section	.nv.constant0._Z15interact_kernelff,"a",@progbits
	.sectionflags	@""
	.align	4
.nv.constant0._Z15interact_kernelff:
	.zero		904


//--------------------- SYMBOLS --------------------------

	.type		.nv.reservedSmem.offset0,@object
	.size		.nv.reservedSmem.offset0,0x4
